//
// Generated by NVIDIA NVVM Compiler
//
// Compiler Build ID: CL-36424714
// Cuda compilation tools, release 13.0, V13.0.88
// Based on NVVM 20.0.0
//

.version 9.0
.target sm_100
.address_size 64

	// .globl	_Z6anglesPVfS0_S0_
// _ZZ6anglesPVfS0_S0_E6shared has been demoted

.visible .entry _Z6anglesPVfS0_S0_(
	.param .u64 .ptr .align 1 _Z6anglesPVfS0_S0__param_0,
	.param .u64 .ptr .align 1 _Z6anglesPVfS0_S0__param_1,
	.param .u64 .ptr .align 1 _Z6anglesPVfS0_S0__param_2
)
{
	.reg .pred 	%p<5>;
	.reg .b32 	%r<13>;
	.reg .b32 	%f<3>;
	.reg .b64 	%rd<9>;
	// demoted variable
	.shared .align 4 .b8 _ZZ6anglesPVfS0_S0_E6shared[80];
	ld.param.u64 	%rd1, [_Z6anglesPVfS0_S0__param_0];
	ld.param.u64 	%rd2, [_Z6anglesPVfS0_S0__param_1];
	mov.u32 	%r3, %ctaid.x;
	mov.u32 	%r4, %ntid.x;
	mov.u32 	%r5, %tid.x;
	mad.lo.s32 	%r1, %r3, %r4, %r5;
	mov.u32 	%r6, %tid.y;
	mov.u32 	%r7, %ntid.y;
	mov.u32 	%r8, %ctaid.y;
	mad.lo.s32 	%r2, %r7, %r8, %r6;
	or.b32  	%r9, %r5, %r6;
	setp.ne.s32 	%p1, %r9, 0;
	@%p1 bra 	$L__BB0_2;
	mov.b32 	%r10, 0;
	st.shared.u32 	[_ZZ6anglesPVfS0_S0_E6shared], %r10;
	st.shared.u32 	[_ZZ6anglesPVfS0_S0_E6shared+4], %r10;
	st.shared.u32 	[_ZZ6anglesPVfS0_S0_E6shared+8], %r10;
	st.shared.u32 	[_ZZ6anglesPVfS0_S0_E6shared+12], %r10;
	st.shared.u32 	[_ZZ6anglesPVfS0_S0_E6shared+16], %r10;
	st.shared.u32 	[_ZZ6anglesPVfS0_S0_E6shared+20], %r10;
	st.shared.u32 	[_ZZ6anglesPVfS0_S0_E6shared+24], %r10;
	st.shared.u32 	[_ZZ6anglesPVfS0_S0_E6shared+28], %r10;
	st.shared.u32 	[_ZZ6anglesPVfS0_S0_E6shared+32], %r10;
	st.shared.u32 	[_ZZ6anglesPVfS0_S0_E6shared+36], %r10;
	st.shared.u32 	[_ZZ6anglesPVfS0_S0_E6shared+40], %r10;
	st.shared.u32 	[_ZZ6anglesPVfS0_S0_E6shared+44], %r10;
	st.shared.u32 	[_ZZ6anglesPVfS0_S0_E6shared+48], %r10;
	st.shared.u32 	[_ZZ6anglesPVfS0_S0_E6shared+52], %r10;
	st.shared.u32 	[_ZZ6anglesPVfS0_S0_E6shared+56], %r10;
	st.shared.u32 	[_ZZ6anglesPVfS0_S0_E6shared+60], %r10;
	st.shared.u32 	[_ZZ6anglesPVfS0_S0_E6shared+64], %r10;
	st.shared.u32 	[_ZZ6anglesPVfS0_S0_E6shared+68], %r10;
	st.shared.u32 	[_ZZ6anglesPVfS0_S0_E6shared+72], %r10;
	st.shared.u32 	[_ZZ6anglesPVfS0_S0_E6shared+76], %r10;
$L__BB0_2:
	bar.sync 	0;
	setp.gt.s32 	%p2, %r1, 19;
	setp.gt.u32 	%p3, %r2, 19;
	or.pred  	%p4, %p2, %p3;
	@%p4 bra 	$L__BB0_4;
	cvta.to.global.u64 	%rd3, %rd1;
	mul.wide.s32 	%rd4, %r1, 4;
	add.s64 	%rd5, %rd3, %rd4;
	ld.volatile.global.f32 	%f1, [%rd5];
	cvta.to.global.u64 	%rd6, %rd2;
	mul.wide.u32 	%rd7, %r2, 4;
	add.s64 	%rd8, %rd6, %rd7;
	ld.volatile.global.f32 	%f2, [%rd8];
$L__BB0_4:
	bar.sync 	0;
	ld.shared.u32 	%r11, [_ZZ6anglesPVfS0_S0_E6shared];
	add.s32 	%r12, %r11, %r1;
	st.shared.u32 	[_ZZ6anglesPVfS0_S0_E6shared], %r12;
	ret;

}


// ===== COMPILED SASS (sm_100) =====

	.target	sm_100

	.elftype	@"ET_EXEC"


//--------------------- .note.nv.tkinfo           --------------------------
	.section	.note.nv.tkinfo,"",@"SHT_NOTE"
	.sectionflags	@"SHF_NOTE_NV_TKINFO"
	.tkinfo
        /*0018*/ 	.word	0x00000002
        /*0030*/ 	.string	""
        /*0030*/ 	.string	"ptxas"
        /*0030*/ 	.string	"Cuda compilation tools, release 13.0, V13.0.88"
        /*0030*/ 	.string	"Build cuda_13.0.r13.0/compiler.36424714_0"
        /*0030*/ 	.string	"-arch sm_100 -m 64 "



//--------------------- .note.nv.cuinfo           --------------------------
	.section	.note.nv.cuinfo,"",@"SHT_NOTE"
	.sectionflags	@"SHF_NOTE_NV_CUINFO"
        /*0018*/ 	.short	0x0002
        /*001a*/ 	.short	0x0064
        /*001c*/ 	.short	0x0082
	.zero		2


//--------------------- .nv.info                  --------------------------
	.section	.nv.info,"",@"SHT_CUDA_INFO"
	.align	4


	//----- nvinfo : EIATTR_REGCOUNT
	.align		4
        /*0000*/ 	.byte	0x04, 0x2f
        /*0002*/ 	.short	(.L_1 - .L_0)
	.align		4
.L_0:
        /*0004*/ 	.word	index@(_Z6anglesPVfS0_S0_)
        /*0008*/ 	.word	0x0000000e


	//----- nvinfo : EIATTR_FRAME_SIZE
	.align		4
.L_1:
        /*000c*/ 	.byte	0x04, 0x11
        /*000e*/ 	.short	(.L_3 - .L_2)
	.align		4
.L_2:
        /*0010*/ 	.word	index@(_Z6anglesPVfS0_S0_)
        /*0014*/ 	.word	0x00000000


	//----- nvinfo : EIATTR_MIN_STACK_SIZE
	.align		4
.L_3:
        /*0018*/ 	.byte	0x04, 0x12
        /*001a*/ 	.short	(.L_5 - .L_4)
	.align		4
.L_4:
        /*001c*/ 	.word	index@(_Z6anglesPVfS0_S0_)
        /*0020*/ 	.word	0x00000000
.L_5:


//--------------------- .nv.compat                --------------------------
	.section	.nv.compat,"",@"SHT_CUDA_COMPAT_INFO"
	.align	4
        /*0000*/ 	.byte	0x02, 0x09, 0x00, 0x00, 0x02, 0x02, 0x01, 0x00, 0x02, 0x05, 0x05, 0x00, 0x03, 0x07, 0x01, 0x01
        /*0010*/ 	.byte	0x02, 0x03, 0x00, 0x00, 0x02, 0x06, 0x01, 0x00, 0x04, 0x0b, 0x08, 0x00, 0x09, 0x00, 0x00, 0x00
        /*0020*/ 	.byte	0x00, 0x00, 0x00, 0x00


//--------------------- .nv.info._Z6anglesPVfS0_S0_ --------------------------
	.section	.nv.info._Z6anglesPVfS0_S0_,"",@"SHT_CUDA_INFO"
	.sectionflags	@""
	.align	4


	//----- nvinfo : EIATTR_CUDA_API_VERSION
	.align		4
        /*0000*/ 	.byte	0x04, 0x37
        /*0002*/ 	.short	(.L_7 - .L_6)
.L_6:
        /*0004*/ 	.word	0x00000082


	//----- nvinfo : EIATTR_KPARAM_INFO
	.align		4
.L_7:
        /*0008*/ 	.byte	0x04, 0x17
        /*000a*/ 	.short	(.L_9 - .L_8)
.L_8:
        /*000c*/ 	.word	0x00000000
        /*0010*/ 	.short	0x0002
        /*0012*/ 	.short	0x0010
        /*0014*/ 	.byte	0x00, 0xf5, 0x21, 0x00


	//----- nvinfo : EIATTR_KPARAM_INFO
	.align		4
.L_9:
        /*0018*/ 	.byte	0x04, 0x17
        /*001a*/ 	.short	(.L_11 - .L_10)
.L_10:
        /*001c*/ 	.word	0x00000000
        /*0020*/ 	.short	0x0001
        /*0022*/ 	.short	0x0008
        /*0024*/ 	.byte	0x00, 0xf5, 0x21, 0x00


	//----- nvinfo : EIATTR_KPARAM_INFO
	.align		4
.L_11:
        /*0028*/ 	.byte	0x04, 0x17
        /*002a*/ 	.short	(.L_13 - .L_12)
.L_12:
        /*002c*/ 	.word	0x00000000
        /*0030*/ 	.short	0x0000
        /*0032*/ 	.short	0x0000
        /*0034*/ 	.byte	0x00, 0xf5, 0x21, 0x00


	//----- nvinfo : EIATTR_SPARSE_MMA_MASK
	.align		4
.L_13:
        /*0038*/ 	.byte	0x03, 0x50
        /*003a*/ 	.short	0x0000


	//----- nvinfo : EIATTR_MAXREG_COUNT
	.align		4
        /*003c*/ 	.byte	0x03, 0x1b
        /*003e*/ 	.short	0x00ff


	//----- nvinfo : EIATTR_NUM_BARRIERS
	.align		4
        /*0040*/ 	.byte	0x02, 0x4c
        /*0042*/ 	.byte	0x01
	.zero		1


	//----- nvinfo : EIATTR_MERCURY_ISA_VERSION
	.align		4
        /*0044*/ 	.byte	0x03, 0x5f
        /*0046*/ 	.short	0x0101


	//----- nvinfo : EIATTR_VRC_CTA_INIT_COUNT
	.align		4
        /*0048*/ 	.byte	0x02, 0x4a
	.zero		1
	.zero		1


	//----- nvinfo : EIATTR_EXIT_INSTR_OFFSETS
	.align		4
        /*004c*/ 	.byte	0x04, 0x1c
        /*004e*/ 	.short	(.L_15 - .L_14)


	//   ....[0]....
.L_14:
        /*0050*/ 	.word	0x00000200


	//----- nvinfo : EIATTR_CBANK_PARAM_SIZE
	.align		4
.L_15:
        /*0054*/ 	.byte	0x03, 0x19
        /*0056*/ 	.short	0x0018


	//----- nvinfo : EIATTR_PARAM_CBANK
	.align		4
        /*0058*/ 	.byte	0x04, 0x0a
        /*005a*/ 	.short	(.L_17 - .L_16)
	.align		4
.L_16:
        /*005c*/ 	.word	index@(.nv.constant0._Z6anglesPVfS0_S0_)
        /*0060*/ 	.short	0x0380
        /*0062*/ 	.short	0x0018


	//----- nvinfo : EIATTR_SW_WAR
	.align		4
.L_17:
        /*0064*/ 	.byte	0x04, 0x36
        /*0066*/ 	.short	(.L_19 - .L_18)
.L_18:
        /*0068*/ 	.word	0x00000008
.L_19:


//--------------------- .nv.callgraph             --------------------------
	.section	.nv.callgraph,"",@"SHT_CUDA_CALLGRAPH"
	.align	4
	.sectionentsize	8
	.align		4
        /*0000*/ 	.word	0x00000000
	.align		4
        /*0004*/ 	.word	0xffffffff
	.align		4
        /*0008*/ 	.word	0x00000000
	.align		4
        /*000c*/ 	.word	0xfffffffe
	.align		4
        /*0010*/ 	.word	0x00000000
	.align		4
        /*0014*/ 	.word	0xfffffffd
	.align		4
        /*0018*/ 	.word	0x00000000
	.align		4
        /*001c*/ 	.word	0xfffffffc


//--------------------- .text._Z6anglesPVfS0_S0_  --------------------------
	.section	.text._Z6anglesPVfS0_S0_,"ax",@progbits
	.align	128
        .global         _Z6anglesPVfS0_S0_
        .type           _Z6anglesPVfS0_S0_,@function
        .size           _Z6anglesPVfS0_S0_,(.L_x_1 - _Z6anglesPVfS0_S0_)
        .other          _Z6anglesPVfS0_S0_,@"STO_CUDA_ENTRY STV_DEFAULT"
_Z6anglesPVfS0_S0_:
.text._Z6anglesPVfS0_S0_:
[----:B------:R-:W-:Y:S01]  /*0000*/  LDC R1, c[0x0][0x37c] ;  /* 0x0000df00ff017b82 */ /* 0x000fe20000000800 */
[----:B------:R-:W0:Y:S07]  /*0010*/  S2R R11, SR_TID.Y ;  /* 0x00000000000b7919 */ /* 0x000e2e0000002200 */
[----:B------:R-:W1:Y:S01]  /*0020*/  S2UR UR4, SR_CTAID.X ;  /* 0x00000000000479c3 */ /* 0x000e620000002500 */
[----:B------:R-:W0:Y:S01]  /*0030*/  S2R R0, SR_TID.X ;  /* 0x0000000000007919 */ /* 0x000e220000002100 */
[----:B------:R-:W2:Y:S06]  /*0040*/  S2R R2, SR_CTAID.Y ;  /* 0x0000000000027919 */ /* 0x000eac0000002600 */
[----:B------:R-:W1:Y:S01]  /*0050*/  LDC R7, c[0x0][0x360] ;  /* 0x0000d800ff077b82 */ /* 0x000e620000000800 */
[----:B------:R-:W2:Y:S07]  /*0060*/  LDCU UR6, c[0x0][0x364] ;  /* 0x00006c80ff0677ac */ /* 0x000eae0008000800 */
[----:B------:R-:W3:Y:S08]  /*0070*/  S2UR UR5, SR_CgaCtaId ;  /* 0x00000000000579c3 */ /* 0x000ef00000008800 */
[----:B------:R-:W4:Y:S01]  /*0080*/  LDC.64 R4, c[0x0][0x388] ;  /* 0x0000e200ff047b82 */ /* 0x000f220000000a00 */
[----:B0-----:R-:W-:Y:S01]  /*0090*/  LOP3.LUT P1, RZ, R0, R11, RZ, 0xfc, !PT ;  /* 0x0000000b00ff7212 */ /* 0x001fe2000782fcff */
[----:B-1----:R-:W-:Y:S01]  /*00a0*/  IMAD R7, R7, UR4, R0 ;  /* 0x0000000407077c24 */ /* 0x002fe2000f8e0200 */
[----:B------:R-:W-:Y:S01]  /*00b0*/  UMOV UR4, 0x400 ;  /* 0x0000040000047882 */ /* 0x000fe20000000000 */
[----:B--2---:R-:W-:Y:S01]  /*00c0*/  IMAD R9, R2, UR6, R11 ;  /* 0x0000000602097c24 */ /* 0x004fe2000f8e020b */
[----:B---3--:R-:W-:-:S03]  /*00d0*/  ULEA UR4, UR5, UR4, 0x18 ;  /* 0x0000000405047291 */ /* 0x008fc6000f8ec0ff */
[----:B------:R-:W0:Y:S01]  /*00e0*/  LDC.64 R2, c[0x0][0x380] ;  /* 0x0000e000ff027b82 */ /* 0x000e220000000a00 */
[----:B------:R-:W1:Y:S01]  /*00f0*/  LDCU.64 UR6, c[0x0][0x358] ;  /* 0x00006b00ff0677ac */ /* 0x000e620008000a00 */
[----:B------:R-:W-:-:S04]  /*0100*/  ISETP.GT.U32.AND P0, PT, R9, 0x13, PT ;  /* 0x000000130900780c */ /* 0x000fc80003f04070 */
[----:B------:R-:W-:Y:S01]  /*0110*/  ISETP.GT.OR P0, PT, R7, 0x13, P0 ;  /* 0x000000130700780c */ /* 0x000fe20000704670 */
[----:B------:R-:W-:Y:S04]  /*0120*/  @!P1 STS.128 [UR4], RZ ;  /* 0x000000ffff009988 */ /* 0x000fe80008000c04 */
[----:B------:R-:W-:Y:S04]  /*0130*/  @!P1 STS.128 [UR4+0x10], RZ ;  /* 0x000010ffff009988 */ /* 0x000fe80008000c04 */
[----:B------:R-:W-:Y:S04]  /*0140*/  @!P1 STS.128 [UR4+0x20], RZ ;  /* 0x000020ffff009988 */ /* 0x000fe80008000c04 */
[----:B------:R-:W-:Y:S01]  /*0150*/  @!P1 STS.128 [UR4+0x30], RZ ;  /* 0x000030ffff009988 */ /* 0x000fe20008000c04 */
[----:B----4-:R-:W-:-:S03]  /*0160*/  @!P0 IMAD.WIDE.U32 R4, R9, 0x4, R4 ;  /* 0x0000000409048825 */ /* 0x010fc600078e0004 */
[----:B------:R-:W-:Y:S01]  /*0170*/  @!P1 STS.128 [UR4+0x40], RZ ;  /* 0x000040ffff009988 */ /* 0x000fe20008000c04 */
[C---:B0-----:R-:W-:Y:S01]  /*0180*/  @!P0 IMAD.WIDE R2, R7.reuse, 0x4, R2 ;  /* 0x0000000407028825 */ /* 0x041fe200078e0202 */
[----:B------:R-:W-:Y:S06]  /*0190*/  BAR.SYNC.DEFER_BLOCKING 0x0 ;  /* 0x0000000000007b1d */ /* 0x000fec0000010000 */
[----:B-1----:R-:W-:Y:S04]  /*01a0*/  @!P0 LDG.E.STRONG.SYS R2, desc[UR6][R2.64] ;  /* 0x0000000602028981 */ /* 0x002fe8000c1f5900 */
[----:B------:R-:W-:Y:S01]  /*01b0*/  @!P0 LDG.E.STRONG.SYS R4, desc[UR6][R4.64] ;  /* 0x0000000604048981 */ /* 0x000fe2000c1f5900 */
[----:B------:R-:W-:Y:S06]  /*01c0*/  BAR.SYNC.DEFER_BLOCKING 0x0 ;  /* 0x0000000000007b1d */ /* 0x000fec0000010000 */
[----:B------:R-:W0:Y:S02]  /*01d0*/  LDS R0, [UR4] ;  /* 0x00000004ff007984 */ /* 0x000e240008000800 */
[----:B0-----:R-:W-:-:S05]  /*01e0*/  IADD3 R0, PT, PT, R7, R0, RZ ;  /* 0x0000000007007210 */ /* 0x001fca0007ffe0ff */
[----:B------:R-:W-:Y:S01]  /*01f0*/  STS [UR4], R0 ;  /* 0x00000000ff007988 */ /* 0x000fe20008000804 */
[----:B------:R-:W-:Y:S05]  /*0200*/  EXIT ;  /* 0x000000000000794d */ /* 0x000fea0003800000 */
.L_x_0:
[----:B------:R-:W-:-:S00]  /*0210*/  BRA `(.L_x_0) ;  /* 0xfffffffc00fc7947 */ /* 0x000fc0000383ffff */
[----:B------:R-:W-:-:S00]  /*0220*/  NOP ;  /* 0x0000000000007918 */ /* 0x000fc00000000000 */
        /* <DEDUP_REMOVED lines=13> */
.L_x_1:


//--------------------- .nv.shared._Z6anglesPVfS0_S0_ --------------------------
	.section	.nv.shared._Z6anglesPVfS0_S0_,"aw",@nobits
	.sectionflags	@""
	.align	4
.nv.shared._Z6anglesPVfS0_S0_:
	.zero		1104


//--------------------- .nv.shared.reserved.0     --------------------------
	.section	.nv.shared.reserved.0,"aw",@nobits
	.weak		__nv_reservedSMEM_offset_0_alias
	.size		__nv_reservedSMEM_offset_0_alias, 0, 64
	.other		__nv_reservedSMEM_offset_0_alias,@"STO_CUDA_RESERVED_SHARED STV_DEFAULT"
__nv_reservedSMEM_offset_0_alias:
	.zero		0
	.zero		64


//--------------------- .nv.constant0._Z6anglesPVfS0_S0_ --------------------------
	.section	.nv.constant0._Z6anglesPVfS0_S0_,"a",@progbits
	.sectionflags	@""
	.align	4
.nv.constant0._Z6anglesPVfS0_S0_:
	.zero		920


//--------------------- SYMBOLS --------------------------

	.type		.nv.reservedSmem.offset0,@object
	.size		.nv.reservedSmem.offset0,0x4
	.type		.nv.reservedSmem.cap,@object
	.size		.nv.reservedSmem.cap,0x4
